//
// Generated by NVIDIA NVVM Compiler
//
// Compiler Build ID: CL-36424714
// Cuda compilation tools, release 13.0, V13.0.88
// Based on NVVM 20.0.0
//

.version 9.0
.target sm_100
.address_size 64

	// .globl	dpc

.visible .entry dpc(
	.param .u64 .ptr .align 1 dpc_param_0,
	.param .u64 .ptr .align 1 dpc_param_1,
	.param .u32 dpc_param_2,
	.param .u32 dpc_param_3,
	.param .u32 dpc_param_4,
	.param .u32 dpc_param_5,
	.param .u32 dpc_param_6
)
{
	.reg .pred 	%p<15>;
	.reg .b16 	%rs<8>;
	.reg .b32 	%r<86>;
	.reg .b64 	%rd<13>;

	ld.param.u64 	%rd1, [dpc_param_0];
	ld.param.u64 	%rd2, [dpc_param_1];
	ld.param.u32 	%r26, [dpc_param_2];
	ld.param.u32 	%r28, [dpc_param_3];
	ld.param.u32 	%r29, [dpc_param_4];
	ld.param.u32 	%r27, [dpc_param_6];
	mov.u32 	%r30, %ctaid.y;
	mov.u32 	%r31, %ntid.y;
	mov.u32 	%r32, %tid.y;
	mad.lo.s32 	%r1, %r30, %r31, %r32;
	mov.u32 	%r33, %ctaid.x;
	mov.u32 	%r34, %ntid.x;
	mov.u32 	%r35, %tid.x;
	mad.lo.s32 	%r2, %r33, %r34, %r35;
	shl.b32 	%r3, %r29, 1;
	setp.ge.s32 	%p1, %r1, %r28;
	setp.ge.s32 	%p2, %r2, %r26;
	or.pred  	%p3, %p2, %p1;
	@%p3 bra 	$L__BB0_17;
	add.s32 	%r36, %r3, %r26;
	cvta.to.global.u64 	%rd3, %rd1;
	mad.lo.s32 	%r37, %r36, %r1, %r2;
	shl.b32 	%r38, %r36, 1;
	add.s32 	%r39, %r37, %r38;
	mul.wide.s32 	%rd4, %r39, 2;
	add.s64 	%rd5, %rd3, %rd4;
	ld.global.u16 	%rs1, [%rd5+4];
	cvt.s32.s16 	%r85, %rs1;
	mul.wide.s32 	%rd6, %r37, 2;
	add.s64 	%rd7, %rd3, %rd6;
	ld.global.u16 	%rs3, [%rd7];
	cvt.s32.s16 	%r5, %rs3;
	ld.global.s16 	%r6, [%rd7+4];
	ld.global.s16 	%r7, [%rd7+8];
	ld.global.s16 	%r8, [%rd5];
	ld.global.s16 	%r9, [%rd5+8];
	shl.b32 	%r40, %r36, 2;
	add.s32 	%r41, %r40, %r37;
	mul.wide.s32 	%rd8, %r41, 2;
	add.s64 	%rd9, %rd3, %rd8;
	ld.global.s16 	%r10, [%rd9];
	ld.global.s16 	%r11, [%rd9+4];
	ld.global.s16 	%r12, [%rd9+8];
	min.s16 	%rs5, %rs3, %rs1;
	max.s16 	%rs6, %rs3, %rs1;
	sub.s16 	%rs7, %rs6, %rs5;
	cvt.u32.u16 	%r42, %rs7;
	setp.le.s32 	%p4, %r42, %r27;
	@%p4 bra 	$L__BB0_16;
	sub.s32 	%r43, %r6, %r85;
	abs.s32 	%r44, %r43;
	setp.le.s32 	%p5, %r44, %r27;
	@%p5 bra 	$L__BB0_16;
	sub.s32 	%r45, %r7, %r85;
	abs.s32 	%r46, %r45;
	setp.le.s32 	%p6, %r46, %r27;
	@%p6 bra 	$L__BB0_16;
	sub.s32 	%r47, %r8, %r85;
	abs.s32 	%r48, %r47;
	setp.le.s32 	%p7, %r48, %r27;
	@%p7 bra 	$L__BB0_16;
	sub.s32 	%r49, %r9, %r85;
	abs.s32 	%r50, %r49;
	setp.le.s32 	%p8, %r50, %r27;
	@%p8 bra 	$L__BB0_16;
	sub.s32 	%r51, %r10, %r85;
	abs.s32 	%r52, %r51;
	setp.le.s32 	%p9, %r52, %r27;
	@%p9 bra 	$L__BB0_16;
	sub.s32 	%r53, %r11, %r85;
	abs.s32 	%r54, %r53;
	setp.le.s32 	%p10, %r54, %r27;
	@%p10 bra 	$L__BB0_16;
	sub.s32 	%r55, %r12, %r85;
	abs.s32 	%r56, %r55;
	setp.le.s32 	%p11, %r56, %r27;
	@%p11 bra 	$L__BB0_16;
	shl.b32 	%r57, %r85, 1;
	add.s32 	%r13, %r11, %r6;
	sub.s32 	%r58, %r57, %r13;
	abs.s32 	%r59, %r58;
	add.s32 	%r15, %r9, %r8;
	sub.s32 	%r60, %r57, %r15;
	abs.s32 	%r16, %r60;
	add.s32 	%r17, %r12, %r5;
	sub.s32 	%r61, %r57, %r17;
	abs.s32 	%r62, %r61;
	add.s32 	%r19, %r10, %r7;
	sub.s32 	%r63, %r57, %r19;
	abs.s32 	%r64, %r63;
	min.u32 	%r65, %r16, %r62;
	min.u32 	%r66, %r65, %r64;
	setp.lt.u32 	%p12, %r66, %r59;
	@%p12 bra 	$L__BB0_11;
	add.s32 	%r81, %r13, 1;
	shr.u32 	%r82, %r81, 31;
	add.s32 	%r83, %r81, %r82;
	shr.s32 	%r85, %r83, 1;
	bra.uni 	$L__BB0_16;
$L__BB0_11:
	min.u32 	%r68, %r59, %r62;
	min.u32 	%r69, %r68, %r64;
	setp.lt.u32 	%p13, %r69, %r16;
	@%p13 bra 	$L__BB0_13;
	add.s32 	%r78, %r15, 1;
	shr.u32 	%r79, %r78, 31;
	add.s32 	%r80, %r78, %r79;
	shr.s32 	%r85, %r80, 1;
	bra.uni 	$L__BB0_16;
$L__BB0_13:
	min.u32 	%r70, %r59, %r16;
	min.u32 	%r71, %r70, %r64;
	setp.lt.u32 	%p14, %r71, %r62;
	@%p14 bra 	$L__BB0_15;
	add.s32 	%r75, %r17, 1;
	shr.u32 	%r76, %r75, 31;
	add.s32 	%r77, %r75, %r76;
	shr.s32 	%r85, %r77, 1;
	bra.uni 	$L__BB0_16;
$L__BB0_15:
	add.s32 	%r72, %r19, 1;
	shr.u32 	%r73, %r72, 31;
	add.s32 	%r74, %r72, %r73;
	shr.s32 	%r85, %r74, 1;
$L__BB0_16:
	mad.lo.s32 	%r84, %r26, %r1, %r2;
	cvta.to.global.u64 	%rd10, %rd2;
	mul.wide.s32 	%rd11, %r84, 2;
	add.s64 	%rd12, %rd10, %rd11;
	st.global.u16 	[%rd12], %r85;
$L__BB0_17:
	ret;

}


// ===== COMPILED SASS (sm_100) =====

	.target	sm_100

	.elftype	@"ET_EXEC"


//--------------------- .note.nv.tkinfo           --------------------------
	.section	.note.nv.tkinfo,"",@"SHT_NOTE"
	.sectionflags	@"SHF_NOTE_NV_TKINFO"
	.tkinfo
        /*0018*/ 	.word	0x00000002
        /*0030*/ 	.string	""
        /*0030*/ 	.string	"ptxas"
        /*0030*/ 	.string	"Cuda compilation tools, release 13.0, V13.0.88"
        /*0030*/ 	.string	"Build cuda_13.0.r13.0/compiler.36424714_0"
        /*0030*/ 	.string	"-arch sm_100 -m 64 "



//--------------------- .note.nv.cuinfo           --------------------------
	.section	.note.nv.cuinfo,"",@"SHT_NOTE"
	.sectionflags	@"SHF_NOTE_NV_CUINFO"
        /*0018*/ 	.short	0x0002
        /*001a*/ 	.short	0x0064
        /*001c*/ 	.short	0x0082
	.zero		2


//--------------------- .nv.info                  --------------------------
	.section	.nv.info,"",@"SHT_CUDA_INFO"
	.align	4


	//----- nvinfo : EIATTR_REGCOUNT
	.align		4
        /*0000*/ 	.byte	0x04, 0x2f
        /*0002*/ 	.short	(.L_1 - .L_0)
	.align		4
.L_0:
        /*0004*/ 	.word	index@(dpc)
        /*0008*/ 	.word	0x00000013


	//----- nvinfo : EIATTR_FRAME_SIZE
	.align		4
.L_1:
        /*000c*/ 	.byte	0x04, 0x11
        /*000e*/ 	.short	(.L_3 - .L_2)
	.align		4
.L_2:
        /*0010*/ 	.word	index@(dpc)
        /*0014*/ 	.word	0x00000000


	//----- nvinfo : EIATTR_MIN_STACK_SIZE
	.align		4
.L_3:
        /*0018*/ 	.byte	0x04, 0x12
        /*001a*/ 	.short	(.L_5 - .L_4)
	.align		4
.L_4:
        /*001c*/ 	.word	index@(dpc)
        /*0020*/ 	.word	0x00000000
.L_5:


//--------------------- .nv.compat                --------------------------
	.section	.nv.compat,"",@"SHT_CUDA_COMPAT_INFO"
	.align	4
        /*0000*/ 	.byte	0x02, 0x09, 0x00, 0x00, 0x02, 0x02, 0x01, 0x00, 0x02, 0x05, 0x05, 0x00, 0x03, 0x07, 0x01, 0x01
        /*0010*/ 	.byte	0x02, 0x03, 0x00, 0x00, 0x02, 0x06, 0x01, 0x00, 0x04, 0x0b, 0x08, 0x00, 0x09, 0x00, 0x00, 0x00
        /*0020*/ 	.byte	0x00, 0x00, 0x00, 0x00


//--------------------- .nv.info.dpc              --------------------------
	.section	.nv.info.dpc,"",@"SHT_CUDA_INFO"
	.sectionflags	@""
	.align	4


	//----- nvinfo : EIATTR_CUDA_API_VERSION
	.align		4
        /*0000*/ 	.byte	0x04, 0x37
        /*0002*/ 	.short	(.L_7 - .L_6)
.L_6:
        /*0004*/ 	.word	0x00000082


	//----- nvinfo : EIATTR_KPARAM_INFO
	.align		4
.L_7:
        /*0008*/ 	.byte	0x04, 0x17
        /*000a*/ 	.short	(.L_9 - .L_8)
.L_8:
        /*000c*/ 	.word	0x00000000
        /*0010*/ 	.short	0x0006
        /*0012*/ 	.short	0x0020
        /*0014*/ 	.byte	0x00, 0xf0, 0x11, 0x00


	//----- nvinfo : EIATTR_KPARAM_INFO
	.align		4
.L_9:
        /*0018*/ 	.byte	0x04, 0x17
        /*001a*/ 	.short	(.L_11 - .L_10)
.L_10:
        /*001c*/ 	.word	0x00000000
        /*0020*/ 	.short	0x0005
        /*0022*/ 	.short	0x001c
        /*0024*/ 	.byte	0x00, 0xf0, 0x11, 0x00


	//----- nvinfo : EIATTR_KPARAM_INFO
	.align		4
.L_11:
        /*0028*/ 	.byte	0x04, 0x17
        /*002a*/ 	.short	(.L_13 - .L_12)
.L_12:
        /*002c*/ 	.word	0x00000000
        /*0030*/ 	.short	0x0004
        /*0032*/ 	.short	0x0018
        /*0034*/ 	.byte	0x00, 0xf0, 0x11, 0x00


	//----- nvinfo : EIATTR_KPARAM_INFO
	.align		4
.L_13:
        /*0038*/ 	.byte	0x04, 0x17
        /*003a*/ 	.short	(.L_15 - .L_14)
.L_14:
        /*003c*/ 	.word	0x00000000
        /*0040*/ 	.short	0x0003
        /*0042*/ 	.short	0x0014
        /*0044*/ 	.byte	0x00, 0xf0, 0x11, 0x00


	//----- nvinfo : EIATTR_KPARAM_INFO
	.align		4
.L_15:
        /*0048*/ 	.byte	0x04, 0x17
        /*004a*/ 	.short	(.L_17 - .L_16)
.L_16:
        /*004c*/ 	.word	0x00000000
        /*0050*/ 	.short	0x0002
        /*0052*/ 	.short	0x0010
        /*0054*/ 	.byte	0x00, 0xf0, 0x11, 0x00


	//----- nvinfo : EIATTR_KPARAM_INFO
	.align		4
.L_17:
        /*0058*/ 	.byte	0x04, 0x17
        /*005a*/ 	.short	(.L_19 - .L_18)
.L_18:
        /*005c*/ 	.word	0x00000000
        /*0060*/ 	.short	0x0001
        /*0062*/ 	.short	0x0008
        /*0064*/ 	.byte	0x00, 0xf5, 0x21, 0x00


	//----- nvinfo : EIATTR_KPARAM_INFO
	.align		4
.L_19:
        /*0068*/ 	.byte	0x04, 0x17
        /*006a*/ 	.short	(.L_21 - .L_20)
.L_20:
        /*006c*/ 	.word	0x00000000
        /*0070*/ 	.short	0x0000
        /*0072*/ 	.short	0x0000
        /*0074*/ 	.byte	0x00, 0xf5, 0x21, 0x00


	//----- nvinfo : EIATTR_SPARSE_MMA_MASK
	.align		4
.L_21:
        /*0078*/ 	.byte	0x03, 0x50
        /*007a*/ 	.short	0x0000


	//----- nvinfo : EIATTR_MAXREG_COUNT
	.align		4
        /*007c*/ 	.byte	0x03, 0x1b
        /*007e*/ 	.short	0x00ff


	//----- nvinfo : EIATTR_MERCURY_ISA_VERSION
	.align		4
        /*0080*/ 	.byte	0x03, 0x5f
        /*0082*/ 	.short	0x0101


	//----- nvinfo : EIATTR_VRC_CTA_INIT_COUNT
	.align		4
        /*0084*/ 	.byte	0x02, 0x4a
	.zero		1
	.zero		1


	//----- nvinfo : EIATTR_EXIT_INSTR_OFFSETS
	.align		4
        /*0088*/ 	.byte	0x04, 0x1c
        /*008a*/ 	.short	(.L_23 - .L_22)


	//   ....[0]....
.L_22:
        /*008c*/ 	.word	0x000000c0


	//   ....[1]....
        /*0090*/ 	.word	0x000006b0


	//----- nvinfo : EIATTR_CRS_STACK_SIZE
	.align		4
.L_23:
        /*0094*/ 	.byte	0x04, 0x1e
        /*0096*/ 	.short	(.L_25 - .L_24)
.L_24:
        /*0098*/ 	.word	0x00000000


	//----- nvinfo : EIATTR_CBANK_PARAM_SIZE
	.align		4
.L_25:
        /*009c*/ 	.byte	0x03, 0x19
        /*009e*/ 	.short	0x0024


	//----- nvinfo : EIATTR_PARAM_CBANK
	.align		4
        /*00a0*/ 	.byte	0x04, 0x0a
        /*00a2*/ 	.short	(.L_27 - .L_26)
	.align		4
.L_26:
        /*00a4*/ 	.word	index@(.nv.constant0.dpc)
        /*00a8*/ 	.short	0x0380
        /*00aa*/ 	.short	0x0024


	//----- nvinfo : EIATTR_SW_WAR
	.align		4
.L_27:
        /*00ac*/ 	.byte	0x04, 0x36
        /*00ae*/ 	.short	(.L_29 - .L_28)
.L_28:
        /*00b0*/ 	.word	0x00000008
.L_29:


//--------------------- .nv.callgraph             --------------------------
	.section	.nv.callgraph,"",@"SHT_CUDA_CALLGRAPH"
	.align	4
	.sectionentsize	8
	.align		4
        /*0000*/ 	.word	0x00000000
	.align		4
        /*0004*/ 	.word	0xffffffff
	.align		4
        /*0008*/ 	.word	0x00000000
	.align		4
        /*000c*/ 	.word	0xfffffffe
	.align		4
        /*0010*/ 	.word	0x00000000
	.align		4
        /*0014*/ 	.word	0xfffffffd
	.align		4
        /*0018*/ 	.word	0x00000000
	.align		4
        /*001c*/ 	.word	0xfffffffc


//--------------------- .text.dpc                 --------------------------
	.section	.text.dpc,"ax",@progbits
	.align	128
        .global         dpc
        .type           dpc,@function
        .size           dpc,(.L_x_3 - dpc)
        .other          dpc,@"STO_CUDA_ENTRY STV_DEFAULT"
dpc:
.text.dpc:
[----:B------:R-:W-:Y:S01]  /*0000*/  LDC R1, c[0x0][0x37c] ;  /* 0x0000df00ff017b82 */ /* 0x000fe20000000800 */
[----:B------:R-:W0:Y:S07]  /*0010*/  S2R R0, SR_TID.Y ;  /* 0x0000000000007919 */ /* 0x000e2e0000002200 */
[----:B------:R-:W0:Y:S01]  /*0020*/  S2UR UR4, SR_CTAID.Y ;  /* 0x00000000000479c3 */ /* 0x000e220000002600 */
[----:B------:R-:W1:Y:S01]  /*0030*/  LDCU.64 UR6, c[0x0][0x390] ;  /* 0x00007200ff0677ac */ /* 0x000e620008000a00 */
[----:B------:R-:W2:Y:S06]  /*0040*/  S2R R3, SR_TID.X ;  /* 0x0000000000037919 */ /* 0x000eac0000002100 */
[----:B------:R-:W0:Y:S08]  /*0050*/  LDC R7, c[0x0][0x364] ;  /* 0x0000d900ff077b82 */ /* 0x000e300000000800 */
[----:B------:R-:W2:Y:S08]  /*0060*/  S2UR UR5, SR_CTAID.X ;  /* 0x00000000000579c3 */ /* 0x000eb00000002500 */
[----:B------:R-:W2:Y:S01]  /*0070*/  LDC R8, c[0x0][0x360] ;  /* 0x0000d800ff087b82 */ /* 0x000ea20000000800 */
[----:B0-----:R-:W-:-:S05]  /*0080*/  IMAD R7, R7, UR4, R0 ;  /* 0x0000000407077c24 */ /* 0x001fca000f8e0200 */
[----:B-1----:R-:W-:Y:S01]  /*0090*/  ISETP.GE.AND P0, PT, R7, UR7, PT ;  /* 0x0000000707007c0c */ /* 0x002fe2000bf06270 */
[----:B--2---:R-:W-:-:S05]  /*00a0*/  IMAD R8, R8, UR5, R3 ;  /* 0x0000000508087c24 */ /* 0x004fca000f8e0203 */
[----:B------:R-:W-:-:S13]  /*00b0*/  ISETP.GE.OR P0, PT, R8, UR6, P0 ;  /* 0x0000000608007c0c */ /* 0x000fda0008706670 */
[----:B------:R-:W-:Y:S05]  /*00c0*/  @P0 EXIT ;  /* 0x000000000000094d */ /* 0x000fea0003800000 */
[----:B------:R-:W0:Y:S01]  /*00d0*/  LDC R9, c[0x0][0x398] ;  /* 0x0000e600ff097b82 */ /* 0x000e220000000800 */
[----:B------:R-:W1:Y:S01]  /*00e0*/  LDCU.64 UR4, c[0x0][0x358] ;  /* 0x00006b00ff0477ac */ /* 0x000e620008000a00 */
[----:B------:R-:W2:Y:S06]  /*00f0*/  LDCU UR7, c[0x0][0x3a0] ;  /* 0x00007400ff0777ac */ /* 0x000eac0008000800 */
[----:B------:R-:W3:Y:S01]  /*0100*/  LDC.64 R10, c[0x0][0x380] ;  /* 0x0000e000ff0a7b82 */ /* 0x000ee20000000a00 */
[----:B0-----:R-:W-:-:S05]  /*0110*/  LEA R9, R9, UR6, 0x1 ;  /* 0x0000000609097c11 */ /* 0x001fca000f8e08ff */
[----:B------:R-:W-:-:S04]  /*0120*/  IMAD R12, R7, R9, R8 ;  /* 0x00000009070c7224 */ /* 0x000fc800078e0208 */
[----:B------:R-:W-:Y:S02]  /*0130*/  IMAD R3, R9, 0x2, R12 ;  /* 0x0000000209037824 */ /* 0x000fe400078e020c */
[----:B---3--:R-:W-:-:S04]  /*0140*/  IMAD.WIDE R4, R12, 0x2, R10 ;  /* 0x000000020c047825 */ /* 0x008fc800078e020a */
[----:B------:R-:W-:Y:S01]  /*0150*/  IMAD.WIDE R2, R3, 0x2, R10 ;  /* 0x0000000203027825 */ /* 0x000fe200078e020a */
[----:B-1----:R-:W3:Y:S04]  /*0160*/  LDG.E.U16 R0, desc[UR4][R4.64] ;  /* 0x0000000404007981 */ /* 0x002ee8000c1e1500 */
[----:B------:R-:W3:Y:S01]  /*0170*/  LDG.E.U16 R6, desc[UR4][R2.64+0x4] ;  /* 0x0000040402067981 */ /* 0x000ee2000c1e1500 */
[----:B------:R-:W-:Y:S01]  /*0180*/  IMAD R9, R9, 0x4, R12 ;  /* 0x0000000409097824 */ /* 0x000fe200078e020c */
[----:B------:R-:W-:Y:S03]  /*0190*/  BSSY.RECONVERGENT B0, `(.L_x_0) ;  /* 0x000004d000007945 */ /* 0x000fe60003800200 */
[----:B------:R-:W-:Y:S01]  /*01a0*/  IMAD.WIDE R10, R9, 0x2, R10 ;  /* 0x00000002090a7825 */ /* 0x000fe200078e020a */
[----:B---3--:R-:W-:-:S02]  /*01b0*/  VIMNMX.S16x2 R13, PT, PT, R0, R6, PT ;  /* 0x00000006000d7248 */ /* 0x008fc40003fe0300 */
[----:B------:R-:W-:Y:S02]  /*01c0*/  VIMNMX.S16x2 R15, PT, PT, R0, R6, !PT ;  /* 0x00000006000f7248 */ /* 0x000fe40007fe0300 */
[----:B------:R-:W-:Y:S01]  /*01d0*/  PRMT R6, R6, 0x9910, RZ ;  /* 0x0000991006067816 */ /* 0x000fe200000000ff */
[--C-:B------:R-:W-:Y:S01]  /*01e0*/  IMAD.MOV R14, RZ, RZ, -R13.reuse ;  /* 0x000000ffff0e7224 */ /* 0x100fe200078e0a0d */
[----:B------:R-:W-:-:S04]  /*01f0*/  PRMT R13, R15, 0x7610, R13 ;  /* 0x000076100f0d7816 */ /* 0x000fc8000000000d */
[----:B------:R-:W-:-:S05]  /*0200*/  PRMT R14, R14, 0x7710, RZ ;  /* 0x000077100e0e7816 */ /* 0x000fca00000000ff */
[----:B------:R-:W-:-:S05]  /*0210*/  IMAD.IADD R13, R13, 0x1, R14 ;  /* 0x000000010d0d7824 */ /* 0x000fca00078e020e */
[----:B------:R-:W-:-:S04]  /*0220*/  LOP3.LUT R13, R13, 0xffff, RZ, 0xc0, !PT ;  /* 0x0000ffff0d0d7812 */ /* 0x000fc800078ec0ff */
[----:B--2---:R-:W-:-:S13]  /*0230*/  ISETP.GT.AND P0, PT, R13, UR7, PT ;  /* 0x000000070d007c0c */ /* 0x004fda000bf04270 */
[----:B------:R-:W-:Y:S05]  /*0240*/  @!P0 BRA `(.L_x_1) ;  /* 0x0000000400048947 */ /* 0x000fea0003800000 */
[----:B------:R-:W2:Y:S04]  /*0250*/  LDG.E.S16 R9, desc[UR4][R2.64] ;  /* 0x0000000402097981 */ /* 0x000ea8000c1e1700 */
[----:B------:R-:W3:Y:S04]  /*0260*/  LDG.E.S16 R15, desc[UR4][R4.64+0x8] ;  /* 0x00000804040f7981 */ /* 0x000ee8000c1e1700 */
[----:B------:R-:W4:Y:S01]  /*0270*/  LDG.E.S16 R13, desc[UR4][R4.64+0x4] ;  /* 0x00000404040d7981 */ /* 0x000f22000c1e1700 */
[--C-:B--2---:R-:W-:Y:S02]  /*0280*/  IMAD.IADD R12, R9, 0x1, -R6.reuse ;  /* 0x00000001090c7824 */ /* 0x104fe400078e0a06 */
[----:B---3--:R-:W-:-:S03]  /*0290*/  IMAD.IADD R14, R15, 0x1, -R6 ;  /* 0x000000010f0e7824 */ /* 0x008fc600078e0a06 */
[----:B------:R-:W-:Y:S01]  /*02a0*/  IABS R16, R12 ;  /* 0x0000000c00107213 */ /* 0x000fe20000000000 */
[----:B----4-:R-:W-:Y:S01]  /*02b0*/  IMAD.IADD R12, R13, 0x1, -R6 ;  /* 0x000000010d0c7824 */ /* 0x010fe200078e0a06 */
[----:B------:R-:W-:Y:S02]  /*02c0*/  IABS R14, R14 ;  /* 0x0000000e000e7213 */ /* 0x000fe40000000000 */
[----:B------:R-:W-:Y:S02]  /*02d0*/  ISETP.GT.AND P0, PT, R16, UR7, PT ;  /* 0x0000000710007c0c */ /* 0x000fe4000bf04270 */
[----:B------:R-:W-:Y:S02]  /*02e0*/  IABS R12, R12 ;  /* 0x0000000c000c7213 */ /* 0x000fe40000000000 */
[----:B------:R-:W-:-:S04]  /*02f0*/  ISETP.LE.OR P0, PT, R14, UR7, !P0 ;  /* 0x000000070e007c0c */ /* 0x000fc8000c703670 */
[----:B------:R-:W-:-:S13]  /*0300*/  ISETP.LE.OR P0, PT, R12, UR7, P0 ;  /* 0x000000070c007c0c */ /* 0x000fda0008703670 */
[----:B------:R-:W-:Y:S05]  /*0310*/  @P0 BRA `(.L_x_1) ;  /* 0x0000000000d00947 */ /* 0x000fea0003800000 */
        /* <DEDUP_REMOVED lines=13> */
[----:B------:R-:W2:Y:S02]  /*03f0*/  LDG.E.S16 R11, desc[UR4][R10.64+0x8] ;  /* 0x000008040a0b7981 */ /* 0x000ea4000c1e1700 */
[----:B--2---:R-:W-:-:S05]  /*0400*/  IMAD.IADD R3, R11, 0x1, -R6 ;  /* 0x000000010b037824 */ /* 0x004fca00078e0a06 */
[----:B------:R-:W-:-:S04]  /*0410*/  IABS R3, R3 ;  /* 0x0000000300037213 */ /* 0x000fc80000000000 */
[----:B------:R-:W-:-:S13]  /*0420*/  ISETP.GT.AND P0, PT, R3, UR7, PT ;  /* 0x0000000703007c0c */ /* 0x000fda000bf04270 */
[----:B------:R-:W-:Y:S05]  /*0430*/  @!P0 BRA `(.L_x_1) ;  /* 0x0000000000888947 */ /* 0x000fea0003800000 */
[----:B------:R-:W-:Y:S01]  /*0440*/  PRMT R0, R0, 0x9910, RZ ;  /* 0x0000991000007816 */ /* 0x000fe200000000ff */
[----:B------:R-:W-:Y:S02]  /*0450*/  IMAD.IADD R9, R9, 0x1, R2 ;  /* 0x0000000109097824 */ /* 0x000fe400078e0202 */
[----:B------:R-:W-:Y:S02]  /*0460*/  IMAD.IADD R15, R15, 0x1, R5 ;  /* 0x000000010f0f7824 */ /* 0x000fe400078e0205 */
[----:B------:R-:W-:Y:S02]  /*0470*/  IMAD.IADD R11, R11, 0x1, R0 ;  /* 0x000000010b0b7824 */ /* 0x000fe400078e0200 */
[C---:B------:R-:W-:Y:S02]  /*0480*/  IMAD R0, R6.reuse, 0x2, -R9 ;  /* 0x0000000206007824 */ /* 0x040fe400078e0a09 */
[C---:B------:R-:W-:Y:S02]  /*0490*/  IMAD R2, R6.reuse, 0x2, -R11 ;  /* 0x0000000206027824 */ /* 0x040fe400078e0a0b */
[----:B------:R-:W-:Y:S01]  /*04a0*/  IMAD.IADD R13, R13, 0x1, R4 ;  /* 0x000000010d0d7824 */ /* 0x000fe200078e0204 */
[----:B------:R-:W-:Y:S01]  /*04b0*/  IABS R0, R0 ;  /* 0x0000000000007213 */ /* 0x000fe20000000000 */
[C---:B------:R-:W-:Y:S01]  /*04c0*/  IMAD R3, R6.reuse, 0x2, -R15 ;  /* 0x0000000206037824 */ /* 0x040fe200078e0a0f */
[----:B------:R-:W-:Y:S01]  /*04d0*/  IABS R5, R2 ;  /* 0x0000000200057213 */ /* 0x000fe20000000000 */
[----:B------:R-:W-:-:S02]  /*04e0*/  IMAD R6, R6, 0x2, -R13 ;  /* 0x0000000206067824 */ /* 0x000fc400078e0a0d */
[----:B------:R-:W-:Y:S01]  /*04f0*/  IMAD.MOV.U32 R2, RZ, RZ, R0 ;  /* 0x000000ffff027224 */ /* 0x000fe200078e0000 */
[----:B------:R-:W-:Y:S02]  /*0500*/  IABS R4, R3 ;  /* 0x0000000300047213 */ /* 0x000fe40000000000 */
[----:B------:R-:W-:Y:S02]  /*0510*/  IABS R3, R6 ;  /* 0x0000000600037213 */ /* 0x000fe40000000000 */
[----:B------:R-:W-:-:S04]  /*0520*/  VIMNMX3.U32 R0, R2, R5, R4, PT ;  /* 0x000000050200720f */ /* 0x000fc80003800004 */
[----:B------:R-:W-:-:S13]  /*0530*/  ISETP.GE.U32.AND P0, PT, R0, R3, PT ;  /* 0x000000030000720c */ /* 0x000fda0003f06070 */
[----:B------:R-:W-:-:S05]  /*0540*/  @P0 VIADD R13, R13, 0x1 ;  /* 0x000000010d0d0836 */ /* 0x000fca0000000000 */
[----:B------:R-:W-:-:S04]  /*0550*/  @P0 LEA.HI R6, R13, R13, RZ, 0x1 ;  /* 0x0000000d0d060211 */ /* 0x000fc800078f08ff */
[----:B------:R-:W-:Y:S01]  /*0560*/  @P0 SHF.R.S32.HI R6, RZ, 0x1, R6 ;  /* 0x00000001ff060819 */ /* 0x000fe20000011406 */
[----:B------:R-:W-:Y:S06]  /*0570*/  @P0 BRA `(.L_x_1) ;  /* 0x0000000000380947 */ /* 0x000fec0003800000 */
        /* <DEDUP_REMOVED lines=8> */
[----:B------:R-:W-:Y:S02]  /*0600*/  @P0 VIADD R11, R11, 0x1 ;  /* 0x000000010b0b0836 */ /* 0x000fe40000000000 */
[----:B------:R-:W-:-:S03]  /*0610*/  @!P0 VIADD R15, R15, 0x1 ;  /* 0x000000010f0f8836 */ /* 0x000fc60000000000 */
[----:B------:R-:W-:Y:S02]  /*0620*/  @P0 LEA.HI R6, R11, R11, RZ, 0x1 ;  /* 0x0000000b0b060211 */ /* 0x000fe400078f08ff */
[----:B------:R-:W-:Y:S02]  /*0630*/  @!P0 LEA.HI R15, R15, R15, RZ, 0x1 ;  /* 0x0000000f0f0f8211 */ /* 0x000fe400078f08ff */
[----:B------:R-:W-:Y:S02]  /*0640*/  @P0 SHF.R.S32.HI R6, RZ, 0x1, R6 ;  /* 0x00000001ff060819 */ /* 0x000fe40000011406 */
[----:B------:R-:W-:-:S07]  /*0650*/  @!P0 SHF.R.S32.HI R6, RZ, 0x1, R15 ;  /* 0x00000001ff068819 */ /* 0x000fce000001140f */
.L_x_1:
[----:B------:R-:W-:Y:S05]  /*0660*/  BSYNC.RECONVERGENT B0 ;  /* 0x0000000000007941 */ /* 0x000fea0003800200 */
.L_x_0:
[----:B------:R-:W0:Y:S01]  /*0670*/  LDC.64 R2, c[0x0][0x388] ;  /* 0x0000e200ff027b82 */ /* 0x000e220000000a00 */
[----:B------:R-:W-:-:S04]  /*0680*/  IMAD R7, R7, UR6, R8 ;  /* 0x0000000607077c24 */ /* 0x000fc8000f8e0208 */
[----:B0-----:R-:W-:-:S05]  /*0690*/  IMAD.WIDE R2, R7, 0x2, R2 ;  /* 0x0000000207027825 */ /* 0x001fca00078e0202 */
[----:B------:R-:W-:Y:S01]  /*06a0*/  STG.E.U16 desc[UR4][R2.64], R6 ;  /* 0x0000000602007986 */ /* 0x000fe2000c101504 */
[----:B------:R-:W-:Y:S05]  /*06b0*/  EXIT ;  /* 0x000000000000794d */ /* 0x000fea0003800000 */
.L_x_2:
[----:B------:R-:W-:-:S00]  /*06c0*/  BRA `(.L_x_2) ;  /* 0xfffffffc00fc7947 */ /* 0x000fc0000383ffff */
[----:B------:R-:W-:-:S00]  /*06d0*/  NOP ;  /* 0x0000000000007918 */ /* 0x000fc00000000000 */
        /* <DEDUP_REMOVED lines=10> */
.L_x_3:


//--------------------- .nv.shared.reserved.0     --------------------------
	.section	.nv.shared.reserved.0,"aw",@nobits
	.weak		__nv_reservedSMEM_offset_0_alias
	.size		__nv_reservedSMEM_offset_0_alias, 0, 64
	.other		__nv_reservedSMEM_offset_0_alias,@"STO_CUDA_RESERVED_SHARED STV_DEFAULT"
__nv_reservedSMEM_offset_0_alias:
	.zero		0
	.zero		64


//--------------------- .nv.constant0.dpc         --------------------------
	.section	.nv.constant0.dpc,"a",@progbits
	.sectionflags	@""
	.align	4
.nv.constant0.dpc:
	.zero		932


//--------------------- SYMBOLS --------------------------

	.type		.nv.reservedSmem.offset0,@object
	.size		.nv.reservedSmem.offset0,0x4
